//
// Generated by NVIDIA NVVM Compiler
//
// Compiler Build ID: CL-36424714
// Cuda compilation tools, release 13.0, V13.0.88
// Based on NVVM 20.0.0
//

.version 9.0
.target sm_100
.address_size 64

	// .globl	_Z10stencil_1dPiS_
// _ZZ10stencil_1dPiS_E4temp has been demoted

.visible .entry _Z10stencil_1dPiS_(
	.param .u64 .ptr .align 1 _Z10stencil_1dPiS__param_0,
	.param .u64 .ptr .align 1 _Z10stencil_1dPiS__param_1
)
{
	.reg .pred 	%p<4>;
	.reg .b32 	%r<31>;
	.reg .b64 	%rd<11>;
	// demoted variable
	.shared .align 4 .b8 _ZZ10stencil_1dPiS_E4temp[152];
	ld.param.u64 	%rd4, [_Z10stencil_1dPiS__param_0];
	ld.param.u64 	%rd3, [_Z10stencil_1dPiS__param_1];
	cvta.to.global.u64 	%rd1, %rd4;
	mov.u32 	%r7, %tid.x;
	mov.u32 	%r8, %ctaid.x;
	mov.u32 	%r9, %ntid.x;
	mad.lo.s32 	%r1, %r8, %r9, %r7;
	mul.wide.s32 	%rd5, %r1, 4;
	add.s64 	%rd2, %rd1, %rd5;
	ld.global.u32 	%r10, [%rd2];
	shl.b32 	%r11, %r7, 2;
	mov.u32 	%r12, _ZZ10stencil_1dPiS_E4temp;
	add.s32 	%r2, %r12, %r11;
	st.shared.u32 	[%r2+12], %r10;
	setp.gt.u32 	%p1, %r7, 2;
	@%p1 bra 	$L__BB0_6;
	setp.lt.s32 	%p2, %r1, 3;
	mov.b32 	%r29, 0;
	@%p2 bra 	$L__BB0_3;
	add.s32 	%r14, %r1, -3;
	mul.wide.u32 	%rd6, %r14, 4;
	add.s64 	%rd7, %rd1, %rd6;
	ld.global.u32 	%r29, [%rd7];
$L__BB0_3:
	st.shared.u32 	[%r2], %r29;
	setp.gt.s32 	%p3, %r1, 1048543;
	mov.b32 	%r30, 0;
	@%p3 bra 	$L__BB0_5;
	ld.global.u32 	%r30, [%rd2+128];
$L__BB0_5:
	st.shared.u32 	[%r2+140], %r30;
$L__BB0_6:
	bar.sync 	0;
	ld.shared.u32 	%r16, [%r2];
	ld.shared.u32 	%r17, [%r2+4];
	add.s32 	%r18, %r17, %r16;
	ld.shared.u32 	%r19, [%r2+8];
	add.s32 	%r20, %r19, %r18;
	ld.shared.u32 	%r21, [%r2+12];
	add.s32 	%r22, %r21, %r20;
	ld.shared.u32 	%r23, [%r2+16];
	add.s32 	%r24, %r23, %r22;
	ld.shared.u32 	%r25, [%r2+20];
	add.s32 	%r26, %r25, %r24;
	ld.shared.u32 	%r27, [%r2+24];
	add.s32 	%r28, %r27, %r26;
	cvta.to.global.u64 	%rd8, %rd3;
	add.s64 	%rd10, %rd8, %rd5;
	st.global.u32 	[%rd10], %r28;
	ret;

}


// ===== COMPILED SASS (sm_100) =====

	.target	sm_100

	.elftype	@"ET_EXEC"


//--------------------- .note.nv.tkinfo           --------------------------
	.section	.note.nv.tkinfo,"",@"SHT_NOTE"
	.sectionflags	@"SHF_NOTE_NV_TKINFO"
	.tkinfo
        /*0018*/ 	.word	0x00000002
        /*0030*/ 	.string	""
        /*0030*/ 	.string	"ptxas"
        /*0030*/ 	.string	"Cuda compilation tools, release 13.0, V13.0.88"
        /*0030*/ 	.string	"Build cuda_13.0.r13.0/compiler.36424714_0"
        /*0030*/ 	.string	"-arch sm_100 -m 64 "



//--------------------- .note.nv.cuinfo           --------------------------
	.section	.note.nv.cuinfo,"",@"SHT_NOTE"
	.sectionflags	@"SHF_NOTE_NV_CUINFO"
        /*0018*/ 	.short	0x0002
        /*001a*/ 	.short	0x0064
        /*001c*/ 	.short	0x0082
	.zero		2


//--------------------- .nv.info                  --------------------------
	.section	.nv.info,"",@"SHT_CUDA_INFO"
	.align	4


	//----- nvinfo : EIATTR_REGCOUNT
	.align		4
        /*0000*/ 	.byte	0x04, 0x2f
        /*0002*/ 	.short	(.L_1 - .L_0)
	.align		4
.L_0:
        /*0004*/ 	.word	index@(_Z10stencil_1dPiS_)
        /*0008*/ 	.word	0x00000010


	//----- nvinfo : EIATTR_FRAME_SIZE
	.align		4
.L_1:
        /*000c*/ 	.byte	0x04, 0x11
        /*000e*/ 	.short	(.L_3 - .L_2)
	.align		4
.L_2:
        /*0010*/ 	.word	index@(_Z10stencil_1dPiS_)
        /*0014*/ 	.word	0x00000000


	//----- nvinfo : EIATTR_MIN_STACK_SIZE
	.align		4
.L_3:
        /*0018*/ 	.byte	0x04, 0x12
        /*001a*/ 	.short	(.L_5 - .L_4)
	.align		4
.L_4:
        /*001c*/ 	.word	index@(_Z10stencil_1dPiS_)
        /*0020*/ 	.word	0x00000000
.L_5:


//--------------------- .nv.compat                --------------------------
	.section	.nv.compat,"",@"SHT_CUDA_COMPAT_INFO"
	.align	4
        /*0000*/ 	.byte	0x02, 0x09, 0x00, 0x00, 0x02, 0x02, 0x01, 0x00, 0x02, 0x05, 0x05, 0x00, 0x03, 0x07, 0x01, 0x01
        /*0010*/ 	.byte	0x02, 0x03, 0x00, 0x00, 0x02, 0x06, 0x01, 0x00, 0x04, 0x0b, 0x08, 0x00, 0x09, 0x00, 0x00, 0x00
        /*0020*/ 	.byte	0x00, 0x00, 0x00, 0x00


//--------------------- .nv.info._Z10stencil_1dPiS_ --------------------------
	.section	.nv.info._Z10stencil_1dPiS_,"",@"SHT_CUDA_INFO"
	.sectionflags	@""
	.align	4


	//----- nvinfo : EIATTR_CUDA_API_VERSION
	.align		4
        /*0000*/ 	.byte	0x04, 0x37
        /*0002*/ 	.short	(.L_7 - .L_6)
.L_6:
        /*0004*/ 	.word	0x00000082


	//----- nvinfo : EIATTR_KPARAM_INFO
	.align		4
.L_7:
        /*0008*/ 	.byte	0x04, 0x17
        /*000a*/ 	.short	(.L_9 - .L_8)
.L_8:
        /*000c*/ 	.word	0x00000000
        /*0010*/ 	.short	0x0001
        /*0012*/ 	.short	0x0008
        /*0014*/ 	.byte	0x00, 0xf5, 0x21, 0x00


	//----- nvinfo : EIATTR_KPARAM_INFO
	.align		4
.L_9:
        /*0018*/ 	.byte	0x04, 0x17
        /*001a*/ 	.short	(.L_11 - .L_10)
.L_10:
        /*001c*/ 	.word	0x00000000
        /*0020*/ 	.short	0x0000
        /*0022*/ 	.short	0x0000
        /*0024*/ 	.byte	0x00, 0xf5, 0x21, 0x00


	//----- nvinfo : EIATTR_SPARSE_MMA_MASK
	.align		4
.L_11:
        /*0028*/ 	.byte	0x03, 0x50
        /*002a*/ 	.short	0x0000


	//----- nvinfo : EIATTR_MAXREG_COUNT
	.align		4
        /*002c*/ 	.byte	0x03, 0x1b
        /*002e*/ 	.short	0x00ff


	//----- nvinfo : EIATTR_NUM_BARRIERS
	.align		4
        /*0030*/ 	.byte	0x02, 0x4c
        /*0032*/ 	.byte	0x01
	.zero		1


	//----- nvinfo : EIATTR_MERCURY_ISA_VERSION
	.align		4
        /*0034*/ 	.byte	0x03, 0x5f
        /*0036*/ 	.short	0x0101


	//----- nvinfo : EIATTR_VRC_CTA_INIT_COUNT
	.align		4
        /*0038*/ 	.byte	0x02, 0x4a
	.zero		1
	.zero		1


	//----- nvinfo : EIATTR_EXIT_INSTR_OFFSETS
	.align		4
        /*003c*/ 	.byte	0x04, 0x1c
        /*003e*/ 	.short	(.L_13 - .L_12)


	//   ....[0]....
.L_12:
        /*0040*/ 	.word	0x000002a0


	//----- nvinfo : EIATTR_CRS_STACK_SIZE
	.align		4
.L_13:
        /*0044*/ 	.byte	0x04, 0x1e
        /*0046*/ 	.short	(.L_15 - .L_14)
.L_14:
        /*0048*/ 	.word	0x00000000


	//----- nvinfo : EIATTR_CBANK_PARAM_SIZE
	.align		4
.L_15:
        /*004c*/ 	.byte	0x03, 0x19
        /*004e*/ 	.short	0x0010


	//----- nvinfo : EIATTR_PARAM_CBANK
	.align		4
        /*0050*/ 	.byte	0x04, 0x0a
        /*0052*/ 	.short	(.L_17 - .L_16)
	.align		4
.L_16:
        /*0054*/ 	.word	index@(.nv.constant0._Z10stencil_1dPiS_)
        /*0058*/ 	.short	0x0380
        /*005a*/ 	.short	0x0010


	//----- nvinfo : EIATTR_SW_WAR
	.align		4
.L_17:
        /*005c*/ 	.byte	0x04, 0x36
        /*005e*/ 	.short	(.L_19 - .L_18)
.L_18:
        /*0060*/ 	.word	0x00000008
.L_19:


//--------------------- .nv.callgraph             --------------------------
	.section	.nv.callgraph,"",@"SHT_CUDA_CALLGRAPH"
	.align	4
	.sectionentsize	8
	.align		4
        /*0000*/ 	.word	0x00000000
	.align		4
        /*0004*/ 	.word	0xffffffff
	.align		4
        /*0008*/ 	.word	0x00000000
	.align		4
        /*000c*/ 	.word	0xfffffffe
	.align		4
        /*0010*/ 	.word	0x00000000
	.align		4
        /*0014*/ 	.word	0xfffffffd
	.align		4
        /*0018*/ 	.word	0x00000000
	.align		4
        /*001c*/ 	.word	0xfffffffc


//--------------------- .text._Z10stencil_1dPiS_  --------------------------
	.section	.text._Z10stencil_1dPiS_,"ax",@progbits
	.align	128
        .global         _Z10stencil_1dPiS_
        .type           _Z10stencil_1dPiS_,@function
        .size           _Z10stencil_1dPiS_,(.L_x_3 - _Z10stencil_1dPiS_)
        .other          _Z10stencil_1dPiS_,@"STO_CUDA_ENTRY STV_DEFAULT"
_Z10stencil_1dPiS_:
.text._Z10stencil_1dPiS_:
[----:B------:R-:W-:Y:S01]  /*0000*/  LDC R1, c[0x0][0x37c] ;  /* 0x0000df00ff017b82 */ /* 0x000fe20000000800 */
[----:B------:R-:W0:Y:S07]  /*0010*/  S2R R6, SR_TID.X ;  /* 0x0000000000067919 */ /* 0x000e2e0000002100 */
[----:B------:R-:W0:Y:S01]  /*0020*/  S2UR UR4, SR_CTAID.X ;  /* 0x00000000000479c3 */ /* 0x000e220000002500 */
[----:B------:R-:W1:Y:S07]  /*0030*/  LDCU.64 UR6, c[0x0][0x358] ;  /* 0x00006b00ff0677ac */ /* 0x000e6e0008000a00 */
[----:B------:R-:W0:Y:S08]  /*0040*/  LDC R7, c[0x0][0x360] ;  /* 0x0000d800ff077b82 */ /* 0x000e300000000800 */
[----:B------:R-:W2:Y:S01]  /*0050*/  LDC.64 R4, c[0x0][0x380] ;  /* 0x0000e000ff047b82 */ /* 0x000ea20000000a00 */
[----:B0-----:R-:W-:-:S04]  /*0060*/  IMAD R7, R7, UR4, R6 ;  /* 0x0000000407077c24 */ /* 0x001fc8000f8e0206 */
[----:B--2---:R-:W-:-:S05]  /*0070*/  IMAD.WIDE R2, R7, 0x4, R4 ;  /* 0x0000000407027825 */ /* 0x004fca00078e0204 */
[----:B-1----:R-:W2:Y:S01]  /*0080*/  LDG.E R0, desc[UR6][R2.64] ;  /* 0x0000000602007981 */ /* 0x002ea2000c1e1900 */
[----:B------:R-:W0:Y:S01]  /*0090*/  S2UR UR5, SR_CgaCtaId ;  /* 0x00000000000579c3 */ /* 0x000e220000008800 */
[----:B------:R-:W-:Y:S01]  /*00a0*/  UMOV UR4, 0x400 ;  /* 0x0000040000047882 */ /* 0x000fe20000000000 */
[----:B------:R-:W-:Y:S01]  /*00b0*/  ISETP.GT.U32.AND P0, PT, R6, 0x2, PT ;  /* 0x000000020600780c */ /* 0x000fe20003f04070 */
[----:B------:R-:W-:Y:S01]  /*00c0*/  BSSY.RECONVERGENT B0, `(.L_x_0) ;  /* 0x000000f000007945 */ /* 0x000fe20003800200 */
[----:B0-----:R-:W-:-:S06]  /*00d0*/  ULEA UR4, UR5, UR4, 0x18 ;  /* 0x0000000405047291 */ /* 0x001fcc000f8ec0ff */
[----:B------:R-:W-:-:S05]  /*00e0*/  LEA R9, R6, UR4, 0x2 ;  /* 0x0000000406097c11 */ /* 0x000fca000f8e10ff */
[----:B--2---:R0:W-:Y:S01]  /*00f0*/  STS [R9+0xc], R0 ;  /* 0x00000c0009007388 */ /* 0x0041e20000000800 */
[----:B------:R-:W-:Y:S05]  /*0100*/  @P0 BRA `(.L_x_1) ;  /* 0x0000000000280947 */ /* 0x000fea0003800000 */
[C---:B------:R-:W-:Y:S01]  /*0110*/  ISETP.GE.AND P0, PT, R7.reuse, 0x3, PT ;  /* 0x000000030700780c */ /* 0x040fe20003f06270 */
[----:B------:R-:W-:Y:S01]  /*0120*/  IMAD.MOV.U32 R6, RZ, RZ, RZ ;  /* 0x000000ffff067224 */ /* 0x000fe200078e00ff */
[----:B------:R-:W-:Y:S01]  /*0130*/  ISETP.GT.AND P1, PT, R7, 0xfffdf, PT ;  /* 0x000fffdf0700780c */ /* 0x000fe20003f24270 */
[----:B0-----:R-:W-:-:S10]  /*0140*/  IMAD.MOV.U32 R0, RZ, RZ, RZ ;  /* 0x000000ffff007224 */ /* 0x001fd400078e00ff */
[----:B------:R-:W-:Y:S02]  /*0150*/  @P0 VIADD R11, R7, 0xfffffffd ;  /* 0xfffffffd070b0836 */ /* 0x000fe40000000000 */
[----:B------:R-:W2:Y:S02]  /*0160*/  @!P1 LDG.E R6, desc[UR6][R2.64+0x80] ;  /* 0x0000800602069981 */ /* 0x000ea4000c1e1900 */
[----:B------:R-:W-:-:S05]  /*0170*/  @P0 IMAD.WIDE.U32 R4, R11, 0x4, R4 ;  /* 0x000000040b040825 */ /* 0x000fca00078e0004 */
[----:B------:R-:W3:Y:S04]  /*0180*/  @P0 LDG.E R0, desc[UR6][R4.64] ;  /* 0x0000000604000981 */ /* 0x000ee8000c1e1900 */
[----:B--2---:R1:W-:Y:S04]  /*0190*/  STS [R9+0x8c], R6 ;  /* 0x00008c0609007388 */ /* 0x0043e80000000800 */
[----:B---3--:R1:W-:Y:S02]  /*01a0*/  STS [R9], R0 ;  /* 0x0000000009007388 */ /* 0x0083e40000000800 */
.L_x_1:
[----:B------:R-:W-:Y:S05]  /*01b0*/  BSYNC.RECONVERGENT B0 ;  /* 0x0000000000007941 */ /* 0x000fea0003800200 */
.L_x_0:
[----:B------:R-:W-:Y:S08]  /*01c0*/  BAR.SYNC.DEFER_BLOCKING 0x0 ;  /* 0x0000000000007b1d */ /* 0x000ff00000010000 */
[----:B------:R-:W2:Y:S01]  /*01d0*/  LDC.64 R2, c[0x0][0x388] ;  /* 0x0000e200ff027b82 */ /* 0x000ea20000000a00 */
[----:B01----:R-:W-:Y:S04]  /*01e0*/  LDS R0, [R9] ;  /* 0x0000000009007984 */ /* 0x003fe80000000800 */
[----:B------:R-:W-:Y:S01]  /*01f0*/  LDS R5, [R9+0x4] ;  /* 0x0000040009057984 */ /* 0x000fe20000000800 */
[----:B--2---:R-:W-:-:S03]  /*0200*/  IMAD.WIDE R2, R7, 0x4, R2 ;  /* 0x0000000407027825 */ /* 0x004fc600078e0202 */
[----:B------:R-:W0:Y:S04]  /*0210*/  LDS R4, [R9+0x8] ;  /* 0x0000080009047984 */ /* 0x000e280000000800 */
[----:B------:R-:W-:Y:S04]  /*0220*/  LDS R11, [R9+0xc] ;  /* 0x00000c00090b7984 */ /* 0x000fe80000000800 */
[----:B------:R-:W1:Y:S04]  /*0230*/  LDS R6, [R9+0x10] ;  /* 0x0000100009067984 */ /* 0x000e680000000800 */
[----:B------:R-:W-:Y:S04]  /*0240*/  LDS R13, [R9+0x14] ;  /* 0x00001400090d7984 */ /* 0x000fe80000000800 */
[----:B------:R-:W2:Y:S01]  /*0250*/  LDS R8, [R9+0x18] ;  /* 0x0000180009087984 */ /* 0x000ea20000000800 */
[----:B0-----:R-:W-:-:S04]  /*0260*/  IADD3 R0, PT, PT, R4, R5, R0 ;  /* 0x0000000504007210 */ /* 0x001fc80007ffe000 */
[----:B-1----:R-:W-:-:S04]  /*0270*/  IADD3 R0, PT, PT, R6, R11, R0 ;  /* 0x0000000b06007210 */ /* 0x002fc80007ffe000 */
[----:B--2---:R-:W-:-:S05]  /*0280*/  IADD3 R13, PT, PT, R8, R13, R0 ;  /* 0x0000000d080d7210 */ /* 0x004fca0007ffe000 */
[----:B------:R-:W-:Y:S01]  /*0290*/  STG.E desc[UR6][R2.64], R13 ;  /* 0x0000000d02007986 */ /* 0x000fe2000c101906 */
[----:B------:R-:W-:Y:S05]  /*02a0*/  EXIT ;  /* 0x000000000000794d */ /* 0x000fea0003800000 */
.L_x_2:
[----:B------:R-:W-:-:S00]  /*02b0*/  BRA `(.L_x_2) ;  /* 0xfffffffc00fc7947 */ /* 0x000fc0000383ffff */
[----:B------:R-:W-:-:S00]  /*02c0*/  NOP ;  /* 0x0000000000007918 */ /* 0x000fc00000000000 */
        /* <DEDUP_REMOVED lines=11> */
.L_x_3:


//--------------------- .nv.shared._Z10stencil_1dPiS_ --------------------------
	.section	.nv.shared._Z10stencil_1dPiS_,"aw",@nobits
	.sectionflags	@""
	.align	4
.nv.shared._Z10stencil_1dPiS_:
	.zero		1176


//--------------------- .nv.shared.reserved.0     --------------------------
	.section	.nv.shared.reserved.0,"aw",@nobits
	.weak		__nv_reservedSMEM_offset_0_alias
	.size		__nv_reservedSMEM_offset_0_alias, 0, 64
	.other		__nv_reservedSMEM_offset_0_alias,@"STO_CUDA_RESERVED_SHARED STV_DEFAULT"
__nv_reservedSMEM_offset_0_alias:
	.zero		0
	.zero		64


//--------------------- .nv.constant0._Z10stencil_1dPiS_ --------------------------
	.section	.nv.constant0._Z10stencil_1dPiS_,"a",@progbits
	.sectionflags	@""
	.align	4
.nv.constant0._Z10stencil_1dPiS_:
	.zero		912


//--------------------- SYMBOLS --------------------------

	.type		.nv.reservedSmem.offset0,@object
	.size		.nv.reservedSmem.offset0,0x4
	.type		.nv.reservedSmem.cap,@object
	.size		.nv.reservedSmem.cap,0x4
